	.headerflags	@"EF_CUDA_TEXMODE_UNIFIED EF_CUDA_64BIT_ADDRESS EF_CUDA_ACCELERATORS EF_CUDA_SM90 EF_CUDA_VIRTUAL_SM(EF_CUDA_SM90)"
	.elftype	@"ET_EXEC"


//--------------------- .nv.info                  --------------------------
	.section	.nv.info,"",@"SHT_CUDA_INFO"
	.align	4


	//----- nvinfo : EIATTR_REGCOUNT
	.align		4
        /*0000*/ 	.byte	0x04, 0x2f
        /*0002*/ 	.short	(.L_1 - .L_0)
	.align		4
.L_0:
        /*0004*/ 	.word	index@(triton_poi_fused_mul_2)
        /*0008*/ 	.word	0x0000000e


	//----- nvinfo : EIATTR_MIN_STACK_SIZE
	.align		4
.L_1:
        /*000c*/ 	.byte	0x04, 0x12
        /*000e*/ 	.short	(.L_3 - .L_2)
	.align		4
.L_2:
        /*0010*/ 	.word	index@(triton_poi_fused_mul_2)
        /*0014*/ 	.word	0x00000000


	//----- nvinfo : EIATTR_FRAME_SIZE
	.align		4
.L_3:
        /*0018*/ 	.byte	0x04, 0x11
        /*001a*/ 	.short	(.L_5 - .L_4)
	.align		4
.L_4:
        /*001c*/ 	.word	index@(triton_poi_fused_mul_2)
        /*0020*/ 	.word	0x00000000


	//----- nvinfo : EIATTR_MIN_STACK_SIZE
	.align		4
.L_5:
        /*0024*/ 	.byte	0x04, 0x12
        /*0026*/ 	.short	(.L_7 - .L_6)
	.align		4
.L_6:
        /*0028*/ 	.word	index@(triton_poi_fused_mul_2)
        /*002c*/ 	.word	0x00000000
.L_7:


//--------------------- .nv.info.triton_poi_fused_mul_2 --------------------------
	.section	.nv.info.triton_poi_fused_mul_2,"",@"SHT_CUDA_INFO"
	.sectionflags	@""
	.align	4


	//----- nvinfo : EIATTR_CUDA_API_VERSION
	.align		4
        /*0000*/ 	.byte	0x04, 0x37
        /*0002*/ 	.short	(.L_9 - .L_8)
.L_8:
        /*0004*/ 	.word	0x0000007c


	//----- nvinfo : EIATTR_KPARAM_INFO
	.align		4
.L_9:
        /*0008*/ 	.byte	0x04, 0x17
        /*000a*/ 	.short	(.L_11 - .L_10)
.L_10:
        /*000c*/ 	.word	0x00000000
        /*0010*/ 	.short	0x0003
        /*0012*/ 	.short	0x0018
        /*0014*/ 	.byte	0x00, 0xf0, 0x11, 0x00


	//----- nvinfo : EIATTR_KPARAM_INFO
	.align		4
.L_11:
        /*0018*/ 	.byte	0x04, 0x17
        /*001a*/ 	.short	(.L_13 - .L_12)
.L_12:
        /*001c*/ 	.word	0x00000000
        /*0020*/ 	.short	0x0002
        /*0022*/ 	.short	0x0010
        /*0024*/ 	.byte	0x00, 0xf4, 0x21, 0x00


	//----- nvinfo : EIATTR_KPARAM_INFO
	.align		4
.L_13:
        /*0028*/ 	.byte	0x04, 0x17
        /*002a*/ 	.short	(.L_15 - .L_14)
.L_14:
        /*002c*/ 	.word	0x00000000
        /*0030*/ 	.short	0x0001
        /*0032*/ 	.short	0x0008
        /*0034*/ 	.byte	0x00, 0xf4, 0x21, 0x00


	//----- nvinfo : EIATTR_KPARAM_INFO
	.align		4
.L_15:
        /*0038*/ 	.byte	0x04, 0x17
        /*003a*/ 	.short	(.L_17 - .L_16)
.L_16:
        /*003c*/ 	.word	0x00000000
        /*0040*/ 	.short	0x0000
        /*0042*/ 	.short	0x0000
        /*0044*/ 	.byte	0x00, 0xf4, 0x21, 0x00


	//----- nvinfo : EIATTR_SPARSE_MMA_MASK
	.align		4
.L_17:
        /*0048*/ 	.byte	0x03, 0x50
        /*004a*/ 	.short	0x0000


	//----- nvinfo : EIATTR_MAXREG_COUNT
	.align		4
        /*004c*/ 	.byte	0x03, 0x1b
        /*004e*/ 	.short	0x00ff


	//----- nvinfo : EIATTR_EXIT_INSTR_OFFSETS
	.align		4
        /*0050*/ 	.byte	0x04, 0x1c
        /*0052*/ 	.short	(.L_19 - .L_18)


	//   ....[0]....
.L_18:
        /*0054*/ 	.word	0x00000190


	//   ....[1]....
        /*0058*/ 	.word	0x000001b0


	//----- nvinfo : EIATTR_REQNTID
	.align		4
.L_19:
        /*005c*/ 	.byte	0x04, 0x10
        /*005e*/ 	.short	(.L_21 - .L_20)
.L_20:
        /*0060*/ 	.word	0x00000020
        /*0064*/ 	.word	0x00000001
        /*0068*/ 	.word	0x00000001


	//----- nvinfo : EIATTR_CBANK_PARAM_SIZE
	.align		4
.L_21:
        /*006c*/ 	.byte	0x03, 0x19
        /*006e*/ 	.short	0x001c


	//----- nvinfo : EIATTR_PARAM_CBANK
	.align		4
        /*0070*/ 	.byte	0x04, 0x0a
        /*0072*/ 	.short	(.L_23 - .L_22)
	.align		4
.L_22:
        /*0074*/ 	.word	index@(.nv.constant0.triton_poi_fused_mul_2)
        /*0078*/ 	.short	0x0210
        /*007a*/ 	.short	0x001c


	//----- nvinfo : EIATTR_SW_WAR
	.align		4
.L_23:
        /*007c*/ 	.byte	0x04, 0x36
        /*007e*/ 	.short	(.L_25 - .L_24)
.L_24:
        /*0080*/ 	.word	0x00000008
.L_25:


//--------------------- .nv.callgraph             --------------------------
	.section	.nv.callgraph,"",@"SHT_CUDA_CALLGRAPH"
	.align	4
	.sectionentsize	8
	.align		4
        /*0000*/ 	.word	0x00000000
	.align		4
        /*0004*/ 	.word	0xffffffff
	.align		4
        /*0008*/ 	.word	0x00000000
	.align		4
        /*000c*/ 	.word	0xfffffffe
	.align		4
        /*0010*/ 	.word	0x00000000
	.align		4
        /*0014*/ 	.word	0xfffffffd
	.align		4
        /*0018*/ 	.word	0x00000000
	.align		4
        /*001c*/ 	.word	0xfffffffc


//--------------------- .text.triton_poi_fused_mul_2 --------------------------
	.section	.text.triton_poi_fused_mul_2,"ax",@progbits
	.align	128
        .global         triton_poi_fused_mul_2
        .type           triton_poi_fused_mul_2,@function
        .size           triton_poi_fused_mul_2,(.L_x_1 - triton_poi_fused_mul_2)
        .other          triton_poi_fused_mul_2,@"STO_CUDA_ENTRY STV_DEFAULT"
triton_poi_fused_mul_2:
.text.triton_poi_fused_mul_2:
[----:B------:R-:W0:Y:S02]  /*0000*/  LDC R1, c[0x0][0x28] ;  /* 0x00000a00ff017b82 */ /* 0x000e240000000800 */
[----:B------:R-:W1:Y:S01]  /*0010*/  S2R R8, SR_TID.X ;  /* 0x0000000000087919 */ /* 0x000e620000002100 */
[----:B------:R-:W2:Y:S01]  /*0020*/  LDC.64 R4, c[0x0][0x218] ;  /* 0x00008600ff047b82 */ /* 0x000ea20000000a00 */
[----:B------:R-:W-:Y:S01]  /*0030*/  IMAD.MOV.U32 R11, RZ, RZ, RZ ;  /* 0x000000ffff0b7224 */ /* 0x000fe200078e00ff */
[----:B------:R-:W-:Y:S01]  /*0040*/  ULDC.64 UR4, c[0x0][0x208] ;  /* 0x0000820000047ab9 */ /* 0x000fe20000000a00 */
[----:B------:R-:W3:Y:S05]  /*0050*/  S2R R9, SR_CTAID.X ;  /* 0x0000000000097919 */ /* 0x000eea0000002500 */
[----:B------:R-:W4:Y:S01]  /*0060*/  LDC.64 R2, c[0x0][0x210] ;  /* 0x00008400ff027b82 */ /* 0x000f220000000a00 */
[----:B-1----:R-:W-:-:S02]  /*0070*/  LOP3.LUT R0, R8, 0xf, RZ, 0xc0, !PT ;  /* 0x0000000f08007812 */ /* 0x002fc400078ec0ff */
[----:B---3--:R-:W-:-:S03]  /*0080*/  SHF.R.S32.HI R6, RZ, 0x1b, R9 ;  /* 0x0000001bff067819 */ /* 0x008fc60000011409 */
[----:B------:R-:W-:Y:S01]  /*0090*/  IMAD R9, R9, 0x10, R0 ;  /* 0x0000001009097824 */ /* 0x000fe200078e0200 */
[----:B------:R-:W-:-:S03]  /*00a0*/  SGXT R0, R6, 0x1 ;  /* 0x000000010600781a */ /* 0x000fc60000000200 */
[C---:B----4-:R-:W-:Y:S01]  /*00b0*/  IMAD.WIDE R2, R9.reuse, 0x4, R2 ;  /* 0x0000000409027825 */ /* 0x050fe200078e0202 */
[----:B------:R-:W-:Y:S02]  /*00c0*/  ISETP.GE.AND P0, PT, R9, 0x10, PT ;  /* 0x000000100900780c */ /* 0x000fe40003f06270 */
[----:B------:R-:W-:-:S04]  /*00d0*/  LEA.HI R0, R0, R9, RZ, 0x2 ;  /* 0x0000000900007211 */ /* 0x000fc800078f10ff */
[----:B------:R-:W-:-:S05]  /*00e0*/  LOP3.LUT R0, R0, 0xfffffffc, RZ, 0xc0, !PT ;  /* 0xfffffffc00007812 */ /* 0x000fca00078ec0ff */
[----:B------:R-:W-:Y:S02]  /*00f0*/  IMAD.IADD R7, R9, 0x1, -R0 ;  /* 0x0000000109077824 */ /* 0x000fe400078e0a00 */
[----:B------:R-:W-:Y:S02]  /*0100*/  IMAD.MOV.U32 R0, RZ, RZ, RZ ;  /* 0x000000ffff007224 */ /* 0x000fe400078e00ff */
[----:B--2---:R-:W-:Y:S02]  /*0110*/  IMAD.WIDE R4, R7, 0x4, R4 ;  /* 0x0000000407047825 */ /* 0x004fe400078e0204 */
[----:B------:R-:W1:Y:S02]  /*0120*/  LDC.64 R6, c[0x0][0x220] ;  /* 0x00008800ff067b82 */ /* 0x000e640000000a00 */
[----:B------:R-:W2:Y:S04]  /*0130*/  @!P0 LDG.E R0, desc[UR4][R2.64] ;  /* 0x0000000402008981 */ /* 0x000ea8000c1e1900 */
[----:B------:R-:W2:Y:S01]  /*0140*/  @!P0 LDG.E.EL R11, desc[UR4][R4.64] ;  /* 0x00000004040b8981 */ /* 0x000ea2000c2e1900 */
[----:B------:R-:W-:-:S04]  /*0150*/  LOP3.LUT P0, RZ, R8, 0x10, RZ, 0xc0, !PT ;  /* 0x0000001008ff7812 */ /* 0x000fc8000780c0ff */
[C---:B------:R-:W-:Y:S01]  /*0160*/  ISETP.LT.AND P0, PT, R9.reuse, 0x10, !P0 ;  /* 0x000000100900780c */ /* 0x040fe20004701270 */
[----:B-1----:R-:W-:-:S04]  /*0170*/  IMAD.WIDE R6, R9, 0x4, R6 ;  /* 0x0000000409067825 */ /* 0x002fc800078e0206 */
[----:B--2---:R-:W-:-:S08]  /*0180*/  FMUL R11, R11, R0 ;  /* 0x000000000b0b7220 */ /* 0x004fd00000400000 */
[----:B------:R-:W-:Y:S05]  /*0190*/  @!P0 EXIT ;  /* 0x000000000000894d */ /* 0x000fea0003800000 */
[----:B------:R-:W-:Y:S01]  /*01a0*/  STG.E desc[UR4][R6.64], R11 ;  /* 0x0000000b06007986 */ /* 0x000fe2000c101904 */
[----:B------:R-:W-:Y:S05]  /*01b0*/  EXIT ;  /* 0x000000000000794d */ /* 0x000fea0003800000 */
.L_x_0:
[----:B------:R-:W-:-:S00]  /*01c0*/  BRA `(.L_x_0) ;  /* 0xfffffffc00fc7947 */ /* 0x000fc0000383ffff */
[----:B------:R-:W-:-:S00]  /*01d0*/  NOP ;  /* 0x0000000000007918 */ /* 0x000fc00000000000 */
        /* <DEDUP_REMOVED lines=10> */
.L_x_1:


//--------------------- .nv.constant0.triton_poi_fused_mul_2 --------------------------
	.section	.nv.constant0.triton_poi_fused_mul_2,"a",@progbits
	.sectionflags	@""
	.align	4
.nv.constant0.triton_poi_fused_mul_2:
	.zero		556
